//
// Generated by NVIDIA NVVM Compiler
//
// Compiler Build ID: CL-36424714
// Cuda compilation tools, release 13.0, V13.0.88
// Based on NVVM 20.0.0
//

.version 9.0
.target sm_100
.address_size 64

	// .globl	_Z7dummy_dIiEvPT_

.visible .entry _Z7dummy_dIiEvPT_(
	.param .u64 .ptr .align 1 _Z7dummy_dIiEvPT__param_0
)
{
	.reg .pred 	%p<5>;
	.reg .b32 	%r<15>;
	.reg .b64 	%rd<5>;

	ld.param.u64 	%rd1, [_Z7dummy_dIiEvPT__param_0];
	mov.u32 	%r1, %tid.x;
	setp.lt.u32 	%p1, %r1, 2;
	mov.b32 	%r5, 0;
	mov.u32 	%r14, %r5;
	@%p1 bra 	$L__BB0_5;
	setp.lt.u32 	%p2, %r1, 4;
	mov.b32 	%r6, 1;
	mov.u32 	%r14, %r6;
	@%p2 bra 	$L__BB0_5;
	mov.b32 	%r13, 2;
	bra.uni 	$L__BB0_4;
$L__BB0_3:
	add.s32 	%r2, %r13, 1;
	mad.lo.s32 	%r11, %r13, %r13, %r13;
	add.s32 	%r12, %r11, %r2;
	setp.gt.u32 	%p4, %r12, %r1;
	mov.u32 	%r13, %r2;
	mov.u32 	%r14, %r6;
	@%p4 bra 	$L__BB0_5;
$L__BB0_4:
	rem.u32 	%r9, %r1, %r13;
	setp.ne.s32 	%p3, %r9, 0;
	mov.u32 	%r14, %r5;
	@%p3 bra 	$L__BB0_3;
$L__BB0_5:
	cvta.to.global.u64 	%rd2, %rd1;
	mul.wide.u32 	%rd3, %r1, 4;
	add.s64 	%rd4, %rd2, %rd3;
	st.global.u32 	[%rd4], %r14;
	ret;

}


// ===== COMPILED SASS (sm_100) =====

	.target	sm_100

	.elftype	@"ET_EXEC"


//--------------------- .note.nv.tkinfo           --------------------------
	.section	.note.nv.tkinfo,"",@"SHT_NOTE"
	.sectionflags	@"SHF_NOTE_NV_TKINFO"
	.tkinfo
        /*0018*/ 	.word	0x00000002
        /*0030*/ 	.string	""
        /*0030*/ 	.string	"ptxas"
        /*0030*/ 	.string	"Cuda compilation tools, release 13.0, V13.0.88"
        /*0030*/ 	.string	"Build cuda_13.0.r13.0/compiler.36424714_0"
        /*0030*/ 	.string	"-arch sm_100 -m 64 "



//--------------------- .note.nv.cuinfo           --------------------------
	.section	.note.nv.cuinfo,"",@"SHT_NOTE"
	.sectionflags	@"SHF_NOTE_NV_CUINFO"
        /*0018*/ 	.short	0x0002
        /*001a*/ 	.short	0x0064
        /*001c*/ 	.short	0x0082
	.zero		2


//--------------------- .nv.info                  --------------------------
	.section	.nv.info,"",@"SHT_CUDA_INFO"
	.align	4


	//----- nvinfo : EIATTR_REGCOUNT
	.align		4
        /*0000*/ 	.byte	0x04, 0x2f
        /*0002*/ 	.short	(.L_1 - .L_0)
	.align		4
.L_0:
        /*0004*/ 	.word	index@(_Z7dummy_dIiEvPT_)
        /*0008*/ 	.word	0x00000009


	//----- nvinfo : EIATTR_FRAME_SIZE
	.align		4
.L_1:
        /*000c*/ 	.byte	0x04, 0x11
        /*000e*/ 	.short	(.L_3 - .L_2)
	.align		4
.L_2:
        /*0010*/ 	.word	index@(_Z7dummy_dIiEvPT_)
        /*0014*/ 	.word	0x00000000


	//----- nvinfo : EIATTR_MIN_STACK_SIZE
	.align		4
.L_3:
        /*0018*/ 	.byte	0x04, 0x12
        /*001a*/ 	.short	(.L_5 - .L_4)
	.align		4
.L_4:
        /*001c*/ 	.word	index@(_Z7dummy_dIiEvPT_)
        /*0020*/ 	.word	0x00000000
.L_5:


//--------------------- .nv.compat                --------------------------
	.section	.nv.compat,"",@"SHT_CUDA_COMPAT_INFO"
	.align	4
        /*0000*/ 	.byte	0x02, 0x09, 0x00, 0x00, 0x02, 0x02, 0x01, 0x00, 0x02, 0x05, 0x05, 0x00, 0x03, 0x07, 0x01, 0x01
        /*0010*/ 	.byte	0x02, 0x03, 0x00, 0x00, 0x02, 0x06, 0x01, 0x00, 0x04, 0x0b, 0x08, 0x00, 0x09, 0x00, 0x00, 0x00
        /*0020*/ 	.byte	0x00, 0x00, 0x00, 0x00


//--------------------- .nv.info._Z7dummy_dIiEvPT_ --------------------------
	.section	.nv.info._Z7dummy_dIiEvPT_,"",@"SHT_CUDA_INFO"
	.sectionflags	@""
	.align	4


	//----- nvinfo : EIATTR_CUDA_API_VERSION
	.align		4
        /*0000*/ 	.byte	0x04, 0x37
        /*0002*/ 	.short	(.L_7 - .L_6)
.L_6:
        /*0004*/ 	.word	0x00000082


	//----- nvinfo : EIATTR_KPARAM_INFO
	.align		4
.L_7:
        /*0008*/ 	.byte	0x04, 0x17
        /*000a*/ 	.short	(.L_9 - .L_8)
.L_8:
        /*000c*/ 	.word	0x00000000
        /*0010*/ 	.short	0x0000
        /*0012*/ 	.short	0x0000
        /*0014*/ 	.byte	0x00, 0xf5, 0x21, 0x00


	//----- nvinfo : EIATTR_SPARSE_MMA_MASK
	.align		4
.L_9:
        /*0018*/ 	.byte	0x03, 0x50
        /*001a*/ 	.short	0x0000


	//----- nvinfo : EIATTR_MAXREG_COUNT
	.align		4
        /*001c*/ 	.byte	0x03, 0x1b
        /*001e*/ 	.short	0x00ff


	//----- nvinfo : EIATTR_MERCURY_ISA_VERSION
	.align		4
        /*0020*/ 	.byte	0x03, 0x5f
        /*0022*/ 	.short	0x0101


	//----- nvinfo : EIATTR_VRC_CTA_INIT_COUNT
	.align		4
        /*0024*/ 	.byte	0x02, 0x4a
	.zero		1
	.zero		1


	//----- nvinfo : EIATTR_EXIT_INSTR_OFFSETS
	.align		4
        /*0028*/ 	.byte	0x04, 0x1c
        /*002a*/ 	.short	(.L_11 - .L_10)


	//   ....[0]....
.L_10:
        /*002c*/ 	.word	0x00000290


	//----- nvinfo : EIATTR_CRS_STACK_SIZE
	.align		4
.L_11:
        /*0030*/ 	.byte	0x04, 0x1e
        /*0032*/ 	.short	(.L_13 - .L_12)
.L_12:
        /*0034*/ 	.word	0x00000000


	//----- nvinfo : EIATTR_CBANK_PARAM_SIZE
	.align		4
.L_13:
        /*0038*/ 	.byte	0x03, 0x19
        /*003a*/ 	.short	0x0008


	//----- nvinfo : EIATTR_PARAM_CBANK
	.align		4
        /*003c*/ 	.byte	0x04, 0x0a
        /*003e*/ 	.short	(.L_15 - .L_14)
	.align		4
.L_14:
        /*0040*/ 	.word	index@(.nv.constant0._Z7dummy_dIiEvPT_)
        /*0044*/ 	.short	0x0380
        /*0046*/ 	.short	0x0008


	//----- nvinfo : EIATTR_SW_WAR
	.align		4
.L_15:
        /*0048*/ 	.byte	0x04, 0x36
        /*004a*/ 	.short	(.L_17 - .L_16)
.L_16:
        /*004c*/ 	.word	0x00000008
.L_17:


//--------------------- .nv.callgraph             --------------------------
	.section	.nv.callgraph,"",@"SHT_CUDA_CALLGRAPH"
	.align	4
	.sectionentsize	8
	.align		4
        /*0000*/ 	.word	0x00000000
	.align		4
        /*0004*/ 	.word	0xffffffff
	.align		4
        /*0008*/ 	.word	0x00000000
	.align		4
        /*000c*/ 	.word	0xfffffffe
	.align		4
        /*0010*/ 	.word	0x00000000
	.align		4
        /*0014*/ 	.word	0xfffffffd
	.align		4
        /*0018*/ 	.word	0x00000000
	.align		4
        /*001c*/ 	.word	0xfffffffc


//--------------------- .text._Z7dummy_dIiEvPT_   --------------------------
	.section	.text._Z7dummy_dIiEvPT_,"ax",@progbits
	.align	128
        .global         _Z7dummy_dIiEvPT_
        .type           _Z7dummy_dIiEvPT_,@function
        .size           _Z7dummy_dIiEvPT_,(.L_x_4 - _Z7dummy_dIiEvPT_)
        .other          _Z7dummy_dIiEvPT_,@"STO_CUDA_ENTRY STV_DEFAULT"
_Z7dummy_dIiEvPT_:
.text._Z7dummy_dIiEvPT_:
[----:B------:R-:W-:Y:S01]  /*0000*/  LDC R1, c[0x0][0x37c] ;  /* 0x0000df00ff017b82 */ /* 0x000fe20000000800 */
[----:B------:R-:W0:Y:S01]  /*0010*/  S2R R6, SR_TID.X ;  /* 0x0000000000067919 */ /* 0x000e220000002100 */
[----:B------:R-:W1:Y:S01]  /*0020*/  LDCU.64 UR4, c[0x0][0x358] ;  /* 0x00006b00ff0477ac */ /* 0x000e620008000a00 */
[----:B------:R-:W-:Y:S01]  /*0030*/  BSSY.RECONVERGENT B0, `(.L_x_0) ;  /* 0x0000022000007945 */ /* 0x000fe20003800200 */
[----:B------:R-:W-:Y:S01]  /*0040*/  IMAD.MOV.U32 R5, RZ, RZ, RZ ;  /* 0x000000ffff057224 */ /* 0x000fe200078e00ff */
[----:B0-----:R-:W-:-:S13]  /*0050*/  ISETP.GE.U32.AND P0, PT, R6, 0x2, PT ;  /* 0x000000020600780c */ /* 0x001fda0003f06070 */
[----:B-1----:R-:W-:Y:S05]  /*0060*/  @!P0 BRA `(.L_x_1) ;  /* 0x0000000000788947 */ /* 0x002fea0003800000 */
[----:B------:R-:W-:Y:S01]  /*0070*/  ISETP.GE.U32.AND P0, PT, R6, 0x4, PT ;  /* 0x000000040600780c */ /* 0x000fe20003f06070 */
[----:B------:R-:W-:-:S12]  /*0080*/  HFMA2 R5, -RZ, RZ, 0, 5.9604644775390625e-08 ;  /* 0x00000001ff057431 */ /* 0x000fd800000001ff */
[----:B------:R-:W-:Y:S05]  /*0090*/  @!P0 BRA `(.L_x_1) ;  /* 0x00000000006c8947 */ /* 0x000fea0003800000 */
[----:B------:R-:W-:-:S07]  /*00a0*/  IMAD.MOV.U32 R0, RZ, RZ, 0x2 ;  /* 0x00000002ff007424 */ /* 0x000fce00078e00ff */
.L_x_2:
[----:B------:R-:W0:Y:S01]  /*00b0*/  I2F.U32.RP R4, R0 ;  /* 0x0000000000047306 */ /* 0x000e220000209000 */
[----:B------:R-:W-:-:S07]  /*00c0*/  ISETP.NE.U32.AND P1, PT, R0, RZ, PT ;  /* 0x000000ff0000720c */ /* 0x000fce0003f25070 */
[----:B0-----:R-:W0:Y:S02]  /*00d0*/  MUFU.RCP R4, R4 ;  /* 0x0000000400047308 */ /* 0x001e240000001000 */
[----:B0-----:R-:W-:-:S06]  /*00e0*/  IADD3 R2, PT, PT, R4, 0xffffffe, RZ ;  /* 0x0ffffffe04027810 */ /* 0x001fcc0007ffe0ff */
[----:B------:R0:W1:Y:S02]  /*00f0*/  F2I.FTZ.U32.TRUNC.NTZ R3, R2 ;  /* 0x0000000200037305 */ /* 0x000064000021f000 */
[----:B0-----:R-:W-:Y:S01]  /*0100*/  MOV R2, RZ ;  /* 0x000000ff00027202 */ /* 0x001fe20000000f00 */
[----:B-1----:R-:W-:-:S04]  /*0110*/  IMAD.MOV R5, RZ, RZ, -R3 ;  /* 0x000000ffff057224 */ /* 0x002fc800078e0a03 */
[----:B------:R-:W-:-:S04]  /*0120*/  IMAD R5, R5, R0, RZ ;  /* 0x0000000005057224 */ /* 0x000fc800078e02ff */
[----:B------:R-:W-:-:S04]  /*0130*/  IMAD.HI.U32 R3, R3, R5, R2 ;  /* 0x0000000503037227 */ /* 0x000fc800078e0002 */
[----:B------:R-:W-:Y:S02]  /*0140*/  HFMA2 R5, -RZ, RZ, 0, 0 ;  /* 0x00000000ff057431 */ /* 0x000fe400000001ff */
[----:B------:R-:W-:-:S04]  /*0150*/  IMAD.HI.U32 R3, R3, R6, RZ ;  /* 0x0000000603037227 */ /* 0x000fc800078e00ff */
[----:B------:R-:W-:-:S04]  /*0160*/  IMAD.MOV R3, RZ, RZ, -R3 ;  /* 0x000000ffff037224 */ /* 0x000fc800078e0a03 */
[----:B------:R-:W-:-:S05]  /*0170*/  IMAD R3, R0, R3, R6 ;  /* 0x0000000300037224 */ /* 0x000fca00078e0206 */
[----:B------:R-:W-:-:S13]  /*0180*/  ISETP.GE.U32.AND P0, PT, R3, R0, PT ;  /* 0x000000000300720c */ /* 0x000fda0003f06070 */
[----:B------:R-:W-:-:S04]  /*0190*/  @P0 IADD3 R3, PT, PT, R3, -R0, RZ ;  /* 0x8000000003030210 */ /* 0x000fc80007ffe0ff */
[----:B------:R-:W-:-:S13]  /*01a0*/  ISETP.GE.U32.AND P0, PT, R3, R0, PT ;  /* 0x000000000300720c */ /* 0x000fda0003f06070 */
[----:B------:R-:W-:Y:S01]  /*01b0*/  @P0 IMAD.IADD R3, R3, 0x1, -R0 ;  /* 0x0000000103030824 */ /* 0x000fe200078e0a00 */
[----:B------:R-:W-:-:S04]  /*01c0*/  @!P1 LOP3.LUT R3, RZ, R0, RZ, 0x33, !PT ;  /* 0x00000000ff039212 */ /* 0x000fc800078e33ff */
[----:B------:R-:W-:-:S13]  /*01d0*/  ISETP.NE.AND P0, PT, R3, RZ, PT ;  /* 0x000000ff0300720c */ /* 0x000fda0003f05270 */
[----:B------:R-:W-:Y:S05]  /*01e0*/  @!P0 BRA `(.L_x_1) ;  /* 0x0000000000188947 */ /* 0x000fea0003800000 */
[C---:B------:R-:W-:Y:S02]  /*01f0*/  IMAD R3, R0.reuse, R0, R0 ;  /* 0x0000000000037224 */ /* 0x040fe400078e0200 */
[----:B------:R-:W-:-:S05]  /*0200*/  VIADD R0, R0, 0x1 ;  /* 0x0000000100007836 */ /* 0x000fca0000000000 */
[----:B------:R-:W-:-:S04]  /*0210*/  IADD3 R3, PT, PT, R0, R3, RZ ;  /* 0x0000000300037210 */ /* 0x000fc80007ffe0ff */
[----:B------:R-:W-:-:S13]  /*0220*/  ISETP.GT.U32.AND P0, PT, R3, R6, PT ;  /* 0x000000060300720c */ /* 0x000fda0003f04070 */
[----:B------:R-:W-:Y:S05]  /*0230*/  @!P0 BRA `(.L_x_2) ;  /* 0xfffffffc009c8947 */ /* 0x000fea000383ffff */
[----:B------:R-:W-:-:S07]  /*0240*/  IMAD.MOV.U32 R5, RZ, RZ, 0x1 ;  /* 0x00000001ff057424 */ /* 0x000fce00078e00ff */
.L_x_1:
[----:B------:R-:W-:Y:S05]  /*0250*/  BSYNC.RECONVERGENT B0 ;  /* 0x0000000000007941 */ /* 0x000fea0003800200 */
.L_x_0:
[----:B------:R-:W0:Y:S02]  /*0260*/  LDC.64 R2, c[0x0][0x380] ;  /* 0x0000e000ff027b82 */ /* 0x000e240000000a00 */
[----:B0-----:R-:W-:-:S05]  /*0270*/  IMAD.WIDE.U32 R2, R6, 0x4, R2 ;  /* 0x0000000406027825 */ /* 0x001fca00078e0002 */
[----:B------:R-:W-:Y:S01]  /*0280*/  STG.E desc[UR4][R2.64], R5 ;  /* 0x0000000502007986 */ /* 0x000fe2000c101904 */
[----:B------:R-:W-:Y:S05]  /*0290*/  EXIT ;  /* 0x000000000000794d */ /* 0x000fea0003800000 */
.L_x_3:
[----:B------:R-:W-:-:S00]  /*02a0*/  BRA `(.L_x_3) ;  /* 0xfffffffc00fc7947 */ /* 0x000fc0000383ffff */
[----:B------:R-:W-:-:S00]  /*02b0*/  NOP ;  /* 0x0000000000007918 */ /* 0x000fc00000000000 */
        /* <DEDUP_REMOVED lines=12> */
.L_x_4:


//--------------------- .nv.shared.reserved.0     --------------------------
	.section	.nv.shared.reserved.0,"aw",@nobits
	.weak		__nv_reservedSMEM_offset_0_alias
	.size		__nv_reservedSMEM_offset_0_alias, 0, 64
	.other		__nv_reservedSMEM_offset_0_alias,@"STO_CUDA_RESERVED_SHARED STV_DEFAULT"
__nv_reservedSMEM_offset_0_alias:
	.zero		0
	.zero		64


//--------------------- .nv.constant0._Z7dummy_dIiEvPT_ --------------------------
	.section	.nv.constant0._Z7dummy_dIiEvPT_,"a",@progbits
	.sectionflags	@""
	.align	4
.nv.constant0._Z7dummy_dIiEvPT_:
	.zero		904


//--------------------- SYMBOLS --------------------------

	.type		.nv.reservedSmem.offset0,@object
	.size		.nv.reservedSmem.offset0,0x4
